//
// Generated by NVIDIA NVVM Compiler
//
// Compiler Build ID: CL-36424714
// Cuda compilation tools, release 13.0, V13.0.88
// Based on NVVM 20.0.0
//

.version 9.0
.target sm_100
.address_size 64

	// .globl	_Z17use_global_memoryPfi
.const .align 4 .b8 constant_array[256];
// _ZZ17use_shared_memoryPfS_iE11shared_data has been demoted

.visible .entry _Z17use_global_memoryPfi(
	.param .u64 .ptr .align 1 _Z17use_global_memoryPfi_param_0,
	.param .u32 _Z17use_global_memoryPfi_param_1
)
{
	.reg .pred 	%p<2>;
	.reg .b32 	%r<6>;
	.reg .b32 	%f<3>;
	.reg .b64 	%rd<5>;

	ld.param.u64 	%rd1, [_Z17use_global_memoryPfi_param_0];
	ld.param.u32 	%r2, [_Z17use_global_memoryPfi_param_1];
	mov.u32 	%r3, %ctaid.x;
	mov.u32 	%r4, %ntid.x;
	mov.u32 	%r5, %tid.x;
	mad.lo.s32 	%r1, %r3, %r4, %r5;
	setp.ge.s32 	%p1, %r1, %r2;
	@%p1 bra 	$L__BB0_2;
	cvta.to.global.u64 	%rd2, %rd1;
	mul.wide.s32 	%rd3, %r1, 4;
	add.s64 	%rd4, %rd2, %rd3;
	ld.global.f32 	%f1, [%rd4];
	add.f32 	%f2, %f1, %f1;
	st.global.f32 	[%rd4], %f2;
$L__BB0_2:
	ret;

}
	// .globl	_Z17use_shared_memoryPfS_i
.visible .entry _Z17use_shared_memoryPfS_i(
	.param .u64 .ptr .align 1 _Z17use_shared_memoryPfS_i_param_0,
	.param .u64 .ptr .align 1 _Z17use_shared_memoryPfS_i_param_1,
	.param .u32 _Z17use_shared_memoryPfS_i_param_2
)
{
	.reg .pred 	%p<3>;
	.reg .b32 	%r<10>;
	.reg .b32 	%f<5>;
	.reg .b64 	%rd<9>;
	// demoted variable
	.shared .align 4 .b8 _ZZ17use_shared_memoryPfS_iE11shared_data[1024];
	ld.param.u64 	%rd1, [_Z17use_shared_memoryPfS_i_param_0];
	ld.param.u64 	%rd2, [_Z17use_shared_memoryPfS_i_param_1];
	ld.param.u32 	%r3, [_Z17use_shared_memoryPfS_i_param_2];
	mov.u32 	%r4, %tid.x;
	mov.u32 	%r5, %ctaid.x;
	mov.u32 	%r6, %ntid.x;
	mad.lo.s32 	%r1, %r5, %r6, %r4;
	setp.ge.s32 	%p1, %r1, %r3;
	shl.b32 	%r7, %r4, 2;
	mov.u32 	%r8, _ZZ17use_shared_memoryPfS_iE11shared_data;
	add.s32 	%r2, %r8, %r7;
	@%p1 bra 	$L__BB1_2;
	cvta.to.global.u64 	%rd3, %rd1;
	mul.wide.s32 	%rd4, %r1, 4;
	add.s64 	%rd5, %rd3, %rd4;
	ld.global.f32 	%f1, [%rd5];
	st.shared.f32 	[%r2], %f1;
	bra.uni 	$L__BB1_3;
$L__BB1_2:
	mov.b32 	%r9, 0;
	st.shared.u32 	[%r2], %r9;
$L__BB1_3:
	setp.ge.s32 	%p2, %r1, %r3;
	bar.sync 	0;
	ld.shared.f32 	%f2, [%r2];
	mul.f32 	%f3, %f2, 0f40400000;
	st.shared.f32 	[%r2], %f3;
	bar.sync 	0;
	@%p2 bra 	$L__BB1_5;
	ld.shared.f32 	%f4, [%r2];
	cvta.to.global.u64 	%rd6, %rd2;
	mul.wide.s32 	%rd7, %r1, 4;
	add.s64 	%rd8, %rd6, %rd7;
	st.global.f32 	[%rd8], %f4;
$L__BB1_5:
	ret;

}
	// .globl	_Z19use_constant_memoryPfi
.visible .entry _Z19use_constant_memoryPfi(
	.param .u64 .ptr .align 1 _Z19use_constant_memoryPfi_param_0,
	.param .u32 _Z19use_constant_memoryPfi_param_1
)
{
	.reg .pred 	%p<2>;
	.reg .b32 	%r<11>;
	.reg .b32 	%f<4>;
	.reg .b64 	%rd<8>;

	ld.param.u64 	%rd1, [_Z19use_constant_memoryPfi_param_0];
	ld.param.u32 	%r2, [_Z19use_constant_memoryPfi_param_1];
	mov.u32 	%r3, %ctaid.x;
	mov.u32 	%r4, %ntid.x;
	mov.u32 	%r5, %tid.x;
	mad.lo.s32 	%r1, %r3, %r4, %r5;
	setp.ge.s32 	%p1, %r1, %r2;
	@%p1 bra 	$L__BB2_2;
	cvta.to.global.u64 	%rd2, %rd1;
	shr.s32 	%r6, %r1, 31;
	shr.u32 	%r7, %r6, 26;
	add.s32 	%r8, %r1, %r7;
	and.b32  	%r9, %r8, -64;
	sub.s32 	%r10, %r1, %r9;
	mul.wide.s32 	%rd3, %r10, 4;
	mov.u64 	%rd4, constant_array;
	add.s64 	%rd5, %rd4, %rd3;
	ld.const.f32 	%f1, [%rd5];
	cvt.rn.f32.s32 	%f2, %r1;
	add.f32 	%f3, %f1, %f2;
	mul.wide.s32 	%rd6, %r1, 4;
	add.s64 	%rd7, %rd2, %rd6;
	st.global.f32 	[%rd7], %f3;
$L__BB2_2:
	ret;

}
	// .globl	_Z18use_unified_memoryPfi
.visible .entry _Z18use_unified_memoryPfi(
	.param .u64 .ptr .align 1 _Z18use_unified_memoryPfi_param_0,
	.param .u32 _Z18use_unified_memoryPfi_param_1
)
{
	.reg .pred 	%p<2>;
	.reg .b32 	%r<6>;
	.reg .b32 	%f<3>;
	.reg .b64 	%rd<5>;

	ld.param.u64 	%rd1, [_Z18use_unified_memoryPfi_param_0];
	ld.param.u32 	%r2, [_Z18use_unified_memoryPfi_param_1];
	mov.u32 	%r3, %ctaid.x;
	mov.u32 	%r4, %ntid.x;
	mov.u32 	%r5, %tid.x;
	mad.lo.s32 	%r1, %r3, %r4, %r5;
	setp.ge.s32 	%p1, %r1, %r2;
	@%p1 bra 	$L__BB3_2;
	cvta.to.global.u64 	%rd2, %rd1;
	mul.wide.s32 	%rd3, %r1, 4;
	add.s64 	%rd4, %rd2, %rd3;
	ld.global.f32 	%f1, [%rd4];
	mul.f32 	%f2, %f1, 0f40A00000;
	st.global.f32 	[%rd4], %f2;
$L__BB3_2:
	ret;

}


// ===== COMPILED SASS (sm_100) =====

	.target	sm_100

	.elftype	@"ET_EXEC"


//--------------------- .note.nv.tkinfo           --------------------------
	.section	.note.nv.tkinfo,"",@"SHT_NOTE"
	.sectionflags	@"SHF_NOTE_NV_TKINFO"
	.tkinfo
        /*0018*/ 	.word	0x00000002
        /*0030*/ 	.string	""
        /*0030*/ 	.string	"ptxas"
        /*0030*/ 	.string	"Cuda compilation tools, release 13.0, V13.0.88"
        /*0030*/ 	.string	"Build cuda_13.0.r13.0/compiler.36424714_0"
        /*0030*/ 	.string	"-arch sm_100 -m 64 "



//--------------------- .note.nv.cuinfo           --------------------------
	.section	.note.nv.cuinfo,"",@"SHT_NOTE"
	.sectionflags	@"SHF_NOTE_NV_CUINFO"
        /*0018*/ 	.short	0x0002
        /*001a*/ 	.short	0x0064
        /*001c*/ 	.short	0x0082
	.zero		2


//--------------------- .nv.info                  --------------------------
	.section	.nv.info,"",@"SHT_CUDA_INFO"
	.align	4


	//----- nvinfo : EIATTR_REGCOUNT
	.align		4
        /*0000*/ 	.byte	0x04, 0x2f
        /*0002*/ 	.short	(.L_2 - .L_1)
	.align		4
.L_1:
        /*0004*/ 	.word	index@(_Z17use_global_memoryPfi)
        /*0008*/ 	.word	0x00000008


	//----- nvinfo : EIATTR_FRAME_SIZE
	.align		4
.L_2:
        /*000c*/ 	.byte	0x04, 0x11
        /*000e*/ 	.short	(.L_4 - .L_3)
	.align		4
.L_3:
        /*0010*/ 	.word	index@(_Z17use_global_memoryPfi)
        /*0014*/ 	.word	0x00000000


	//----- nvinfo : EIATTR_REGCOUNT
	.align		4
.L_4:
        /*0018*/ 	.byte	0x04, 0x2f
        /*001a*/ 	.short	(.L_6 - .L_5)
	.align		4
.L_5:
        /*001c*/ 	.word	index@(_Z17use_shared_memoryPfS_i)
        /*0020*/ 	.word	0x0000000a


	//----- nvinfo : EIATTR_FRAME_SIZE
	.align		4
.L_6:
        /*0024*/ 	.byte	0x04, 0x11
        /*0026*/ 	.short	(.L_8 - .L_7)
	.align		4
.L_7:
        /*0028*/ 	.word	index@(_Z17use_shared_memoryPfS_i)
        /*002c*/ 	.word	0x00000000


	//----- nvinfo : EIATTR_REGCOUNT
	.align		4
.L_8:
        /*0030*/ 	.byte	0x04, 0x2f
        /*0032*/ 	.short	(.L_10 - .L_9)
	.align		4
.L_9:
        /*0034*/ 	.word	index@(_Z19use_constant_memoryPfi)
        /*0038*/ 	.word	0x0000000a


	//----- nvinfo : EIATTR_FRAME_SIZE
	.align		4
.L_10:
        /*003c*/ 	.byte	0x04, 0x11
        /*003e*/ 	.short	(.L_12 - .L_11)
	.align		4
.L_11:
        /*0040*/ 	.word	index@(_Z19use_constant_memoryPfi)
        /*0044*/ 	.word	0x00000000


	//----- nvinfo : EIATTR_REGCOUNT
	.align		4
.L_12:
        /*0048*/ 	.byte	0x04, 0x2f
        /*004a*/ 	.short	(.L_14 - .L_13)
	.align		4
.L_13:
        /*004c*/ 	.word	index@(_Z18use_unified_memoryPfi)
        /*0050*/ 	.word	0x00000008


	//----- nvinfo : EIATTR_FRAME_SIZE
	.align		4
.L_14:
        /*0054*/ 	.byte	0x04, 0x11
        /*0056*/ 	.short	(.L_16 - .L_15)
	.align		4
.L_15:
        /*0058*/ 	.word	index@(_Z18use_unified_memoryPfi)
        /*005c*/ 	.word	0x00000000


	//----- nvinfo : EIATTR_MIN_STACK_SIZE
	.align		4
.L_16:
        /*0060*/ 	.byte	0x04, 0x12
        /*0062*/ 	.short	(.L_18 - .L_17)
	.align		4
.L_17:
        /*0064*/ 	.word	index@(_Z18use_unified_memoryPfi)
        /*0068*/ 	.word	0x00000000


	//----- nvinfo : EIATTR_MIN_STACK_SIZE
	.align		4
.L_18:
        /*006c*/ 	.byte	0x04, 0x12
        /*006e*/ 	.short	(.L_20 - .L_19)
	.align		4
.L_19:
        /*0070*/ 	.word	index@(_Z19use_constant_memoryPfi)
        /*0074*/ 	.word	0x00000000


	//----- nvinfo : EIATTR_MIN_STACK_SIZE
	.align		4
.L_20:
        /*0078*/ 	.byte	0x04, 0x12
        /*007a*/ 	.short	(.L_22 - .L_21)
	.align		4
.L_21:
        /*007c*/ 	.word	index@(_Z17use_shared_memoryPfS_i)
        /*0080*/ 	.word	0x00000000


	//----- nvinfo : EIATTR_MIN_STACK_SIZE
	.align		4
.L_22:
        /*0084*/ 	.byte	0x04, 0x12
        /*0086*/ 	.short	(.L_24 - .L_23)
	.align		4
.L_23:
        /*0088*/ 	.word	index@(_Z17use_global_memoryPfi)
        /*008c*/ 	.word	0x00000000
.L_24:


//--------------------- .nv.compat                --------------------------
	.section	.nv.compat,"",@"SHT_CUDA_COMPAT_INFO"
	.align	4
        /*0000*/ 	.byte	0x02, 0x09, 0x00, 0x00, 0x02, 0x02, 0x01, 0x00, 0x02, 0x05, 0x05, 0x00, 0x03, 0x07, 0x01, 0x01
        /*0010*/ 	.byte	0x02, 0x03, 0x00, 0x00, 0x02, 0x06, 0x01, 0x00, 0x04, 0x0b, 0x08, 0x00, 0x09, 0x00, 0x00, 0x00
        /*0020*/ 	.byte	0x00, 0x00, 0x00, 0x00


//--------------------- .nv.info._Z18use_unified_memoryPfi --------------------------
	.section	.nv.info._Z18use_unified_memoryPfi,"",@"SHT_CUDA_INFO"
	.sectionflags	@""
	.align	4


	//----- nvinfo : EIATTR_CUDA_API_VERSION
	.align		4
        /*0000*/ 	.byte	0x04, 0x37
        /*0002*/ 	.short	(.L_26 - .L_25)
.L_25:
        /*0004*/ 	.word	0x00000082


	//----- nvinfo : EIATTR_KPARAM_INFO
	.align		4
.L_26:
        /*0008*/ 	.byte	0x04, 0x17
        /*000a*/ 	.short	(.L_28 - .L_27)
.L_27:
        /*000c*/ 	.word	0x00000000
        /*0010*/ 	.short	0x0001
        /*0012*/ 	.short	0x0008
        /*0014*/ 	.byte	0x00, 0xf0, 0x11, 0x00


	//----- nvinfo : EIATTR_KPARAM_INFO
	.align		4
.L_28:
        /*0018*/ 	.byte	0x04, 0x17
        /*001a*/ 	.short	(.L_30 - .L_29)
.L_29:
        /*001c*/ 	.word	0x00000000
        /*0020*/ 	.short	0x0000
        /*0022*/ 	.short	0x0000
        /*0024*/ 	.byte	0x00, 0xf5, 0x21, 0x00


	//----- nvinfo : EIATTR_SPARSE_MMA_MASK
	.align		4
.L_30:
        /*0028*/ 	.byte	0x03, 0x50
        /*002a*/ 	.short	0x0000


	//----- nvinfo : EIATTR_MAXREG_COUNT
	.align		4
        /*002c*/ 	.byte	0x03, 0x1b
        /*002e*/ 	.short	0x00ff


	//----- nvinfo : EIATTR_MERCURY_ISA_VERSION
	.align		4
        /*0030*/ 	.byte	0x03, 0x5f
        /*0032*/ 	.short	0x0101


	//----- nvinfo : EIATTR_VRC_CTA_INIT_COUNT
	.align		4
        /*0034*/ 	.byte	0x02, 0x4a
	.zero		1
	.zero		1


	//----- nvinfo : EIATTR_EXIT_INSTR_OFFSETS
	.align		4
        /*0038*/ 	.byte	0x04, 0x1c
        /*003a*/ 	.short	(.L_32 - .L_31)


	//   ....[0]....
.L_31:
        /*003c*/ 	.word	0x00000070


	//   ....[1]....
        /*0040*/ 	.word	0x000000e0


	//----- nvinfo : EIATTR_CBANK_PARAM_SIZE
	.align		4
.L_32:
        /*0044*/ 	.byte	0x03, 0x19
        /*0046*/ 	.short	0x000c


	//----- nvinfo : EIATTR_PARAM_CBANK
	.align		4
        /*0048*/ 	.byte	0x04, 0x0a
        /*004a*/ 	.short	(.L_34 - .L_33)
	.align		4
.L_33:
        /*004c*/ 	.word	index@(.nv.constant0._Z18use_unified_memoryPfi)
        /*0050*/ 	.short	0x0380
        /*0052*/ 	.short	0x000c


	//----- nvinfo : EIATTR_SW_WAR
	.align		4
.L_34:
        /*0054*/ 	.byte	0x04, 0x36
        /*0056*/ 	.short	(.L_36 - .L_35)
.L_35:
        /*0058*/ 	.word	0x00000008
.L_36:


//--------------------- .nv.info._Z19use_constant_memoryPfi --------------------------
	.section	.nv.info._Z19use_constant_memoryPfi,"",@"SHT_CUDA_INFO"
	.sectionflags	@""
	.align	4


	//----- nvinfo : EIATTR_CUDA_API_VERSION
	.align		4
        /*0000*/ 	.byte	0x04, 0x37
        /*0002*/ 	.short	(.L_38 - .L_37)
.L_37:
        /*0004*/ 	.word	0x00000082


	//----- nvinfo : EIATTR_KPARAM_INFO
	.align		4
.L_38:
        /*0008*/ 	.byte	0x04, 0x17
        /*000a*/ 	.short	(.L_40 - .L_39)
.L_39:
        /*000c*/ 	.word	0x00000000
        /*0010*/ 	.short	0x0001
        /*0012*/ 	.short	0x0008
        /*0014*/ 	.byte	0x00, 0xf0, 0x11, 0x00


	//----- nvinfo : EIATTR_KPARAM_INFO
	.align		4
.L_40:
        /*0018*/ 	.byte	0x04, 0x17
        /*001a*/ 	.short	(.L_42 - .L_41)
.L_41:
        /*001c*/ 	.word	0x00000000
        /*0020*/ 	.short	0x0000
        /*0022*/ 	.short	0x0000
        /*0024*/ 	.byte	0x00, 0xf5, 0x21, 0x00


	//----- nvinfo : EIATTR_SPARSE_MMA_MASK
	.align		4
.L_42:
        /*0028*/ 	.byte	0x03, 0x50
        /*002a*/ 	.short	0x0000


	//----- nvinfo : EIATTR_MAXREG_COUNT
	.align		4
        /*002c*/ 	.byte	0x03, 0x1b
        /*002e*/ 	.short	0x00ff


	//----- nvinfo : EIATTR_MERCURY_ISA_VERSION
	.align		4
        /*0030*/ 	.byte	0x03, 0x5f
        /*0032*/ 	.short	0x0101


	//----- nvinfo : EIATTR_VRC_CTA_INIT_COUNT
	.align		4
        /*0034*/ 	.byte	0x02, 0x4a
	.zero		1
	.zero		1


	//----- nvinfo : EIATTR_EXIT_INSTR_OFFSETS
	.align		4
        /*0038*/ 	.byte	0x04, 0x1c
        /*003a*/ 	.short	(.L_44 - .L_43)


	//   ....[0]....
.L_43:
        /*003c*/ 	.word	0x00000070


	//   ....[1]....
        /*0040*/ 	.word	0x00000140


	//----- nvinfo : EIATTR_CBANK_PARAM_SIZE
	.align		4
.L_44:
        /*0044*/ 	.byte	0x03, 0x19
        /*0046*/ 	.short	0x000c


	//----- nvinfo : EIATTR_PARAM_CBANK
	.align		4
        /*0048*/ 	.byte	0x04, 0x0a
        /*004a*/ 	.short	(.L_46 - .L_45)
	.align		4
.L_45:
        /*004c*/ 	.word	index@(.nv.constant0._Z19use_constant_memoryPfi)
        /*0050*/ 	.short	0x0380
        /*0052*/ 	.short	0x000c


	//----- nvinfo : EIATTR_SW_WAR
	.align		4
.L_46:
        /*0054*/ 	.byte	0x04, 0x36
        /*0056*/ 	.short	(.L_48 - .L_47)
.L_47:
        /*0058*/ 	.word	0x00000008
.L_48:


//--------------------- .nv.info._Z17use_shared_memoryPfS_i --------------------------
	.section	.nv.info._Z17use_shared_memoryPfS_i,"",@"SHT_CUDA_INFO"
	.sectionflags	@""
	.align	4


	//----- nvinfo : EIATTR_CUDA_API_VERSION
	.align		4
        /*0000*/ 	.byte	0x04, 0x37
        /*0002*/ 	.short	(.L_50 - .L_49)
.L_49:
        /*0004*/ 	.word	0x00000082


	//----- nvinfo : EIATTR_KPARAM_INFO
	.align		4
.L_50:
        /*0008*/ 	.byte	0x04, 0x17
        /*000a*/ 	.short	(.L_52 - .L_51)
.L_51:
        /*000c*/ 	.word	0x00000000
        /*0010*/ 	.short	0x0002
        /*0012*/ 	.short	0x0010
        /*0014*/ 	.byte	0x00, 0xf0, 0x11, 0x00


	//----- nvinfo : EIATTR_KPARAM_INFO
	.align		4
.L_52:
        /*0018*/ 	.byte	0x04, 0x17
        /*001a*/ 	.short	(.L_54 - .L_53)
.L_53:
        /*001c*/ 	.word	0x00000000
        /*0020*/ 	.short	0x0001
        /*0022*/ 	.short	0x0008
        /*0024*/ 	.byte	0x00, 0xf5, 0x21, 0x00


	//----- nvinfo : EIATTR_KPARAM_INFO
	.align		4
.L_54:
        /*0028*/ 	.byte	0x04, 0x17
        /*002a*/ 	.short	(.L_56 - .L_55)
.L_55:
        /*002c*/ 	.word	0x00000000
        /*0030*/ 	.short	0x0000
        /*0032*/ 	.short	0x0000
        /*0034*/ 	.byte	0x00, 0xf5, 0x21, 0x00


	//----- nvinfo : EIATTR_SPARSE_MMA_MASK
	.align		4
.L_56:
        /*0038*/ 	.byte	0x03, 0x50
        /*003a*/ 	.short	0x0000


	//----- nvinfo : EIATTR_MAXREG_COUNT
	.align		4
        /*003c*/ 	.byte	0x03, 0x1b
        /*003e*/ 	.short	0x00ff


	//----- nvinfo : EIATTR_NUM_BARRIERS
	.align		4
        /*0040*/ 	.byte	0x02, 0x4c
        /*0042*/ 	.byte	0x01
	.zero		1


	//----- nvinfo : EIATTR_MERCURY_ISA_VERSION
	.align		4
        /*0044*/ 	.byte	0x03, 0x5f
        /*0046*/ 	.short	0x0101


	//----- nvinfo : EIATTR_VRC_CTA_INIT_COUNT
	.align		4
        /*0048*/ 	.byte	0x02, 0x4a
	.zero		1
	.zero		1


	//----- nvinfo : EIATTR_EXIT_INSTR_OFFSETS
	.align		4
        /*004c*/ 	.byte	0x04, 0x1c
        /*004e*/ 	.short	(.L_58 - .L_57)


	//   ....[0]....
.L_57:
        /*0050*/ 	.word	0x00000160


	//   ....[1]....
        /*0054*/ 	.word	0x000001b0


	//----- nvinfo : EIATTR_CBANK_PARAM_SIZE
	.align		4
.L_58:
        /*0058*/ 	.byte	0x03, 0x19
        /*005a*/ 	.short	0x0014


	//----- nvinfo : EIATTR_PARAM_CBANK
	.align		4
        /*005c*/ 	.byte	0x04, 0x0a
        /*005e*/ 	.short	(.L_60 - .L_59)
	.align		4
.L_59:
        /*0060*/ 	.word	index@(.nv.constant0._Z17use_shared_memoryPfS_i)
        /*0064*/ 	.short	0x0380
        /*0066*/ 	.short	0x0014


	//----- nvinfo : EIATTR_SW_WAR
	.align		4
.L_60:
        /*0068*/ 	.byte	0x04, 0x36
        /*006a*/ 	.short	(.L_62 - .L_61)
.L_61:
        /*006c*/ 	.word	0x00000008
.L_62:


//--------------------- .nv.info._Z17use_global_memoryPfi --------------------------
	.section	.nv.info._Z17use_global_memoryPfi,"",@"SHT_CUDA_INFO"
	.sectionflags	@""
	.align	4


	//----- nvinfo : EIATTR_CUDA_API_VERSION
	.align		4
        /*0000*/ 	.byte	0x04, 0x37
        /*0002*/ 	.short	(.L_64 - .L_63)
.L_63:
        /*0004*/ 	.word	0x00000082


	//----- nvinfo : EIATTR_KPARAM_INFO
	.align		4
.L_64:
        /*0008*/ 	.byte	0x04, 0x17
        /*000a*/ 	.short	(.L_66 - .L_65)
.L_65:
        /*000c*/ 	.word	0x00000000
        /*0010*/ 	.short	0x0001
        /*0012*/ 	.short	0x0008
        /*0014*/ 	.byte	0x00, 0xf0, 0x11, 0x00


	//----- nvinfo : EIATTR_KPARAM_INFO
	.align		4
.L_66:
        /*0018*/ 	.byte	0x04, 0x17
        /*001a*/ 	.short	(.L_68 - .L_67)
.L_67:
        /*001c*/ 	.word	0x00000000
        /*0020*/ 	.short	0x0000
        /*0022*/ 	.short	0x0000
        /*0024*/ 	.byte	0x00, 0xf5, 0x21, 0x00


	//----- nvinfo : EIATTR_SPARSE_MMA_MASK
	.align		4
.L_68:
        /*0028*/ 	.byte	0x03, 0x50
        /*002a*/ 	.short	0x0000


	//----- nvinfo : EIATTR_MAXREG_COUNT
	.align		4
        /*002c*/ 	.byte	0x03, 0x1b
        /*002e*/ 	.short	0x00ff


	//----- nvinfo : EIATTR_MERCURY_ISA_VERSION
	.align		4
        /*0030*/ 	.byte	0x03, 0x5f
        /*0032*/ 	.short	0x0101


	//----- nvinfo : EIATTR_VRC_CTA_INIT_COUNT
	.align		4
        /*0034*/ 	.byte	0x02, 0x4a
	.zero		1
	.zero		1


	//----- nvinfo : EIATTR_EXIT_INSTR_OFFSETS
	.align		4
        /*0038*/ 	.byte	0x04, 0x1c
        /*003a*/ 	.short	(.L_70 - .L_69)


	//   ....[0]....
.L_69:
        /*003c*/ 	.word	0x00000070


	//   ....[1]....
        /*0040*/ 	.word	0x000000e0


	//----- nvinfo : EIATTR_CBANK_PARAM_SIZE
	.align		4
.L_70:
        /*0044*/ 	.byte	0x03, 0x19
        /*0046*/ 	.short	0x000c


	//----- nvinfo : EIATTR_PARAM_CBANK
	.align		4
        /*0048*/ 	.byte	0x04, 0x0a
        /*004a*/ 	.short	(.L_72 - .L_71)
	.align		4
.L_71:
        /*004c*/ 	.word	index@(.nv.constant0._Z17use_global_memoryPfi)
        /*0050*/ 	.short	0x0380
        /*0052*/ 	.short	0x000c


	//----- nvinfo : EIATTR_SW_WAR
	.align		4
.L_72:
        /*0054*/ 	.byte	0x04, 0x36
        /*0056*/ 	.short	(.L_74 - .L_73)
.L_73:
        /*0058*/ 	.word	0x00000008
.L_74:


//--------------------- .nv.callgraph             --------------------------
	.section	.nv.callgraph,"",@"SHT_CUDA_CALLGRAPH"
	.align	4
	.sectionentsize	8
	.align		4
        /*0000*/ 	.word	0x00000000
	.align		4
        /*0004*/ 	.word	0xffffffff
	.align		4
        /*0008*/ 	.word	0x00000000
	.align		4
        /*000c*/ 	.word	0xfffffffe
	.align		4
        /*0010*/ 	.word	0x00000000
	.align		4
        /*0014*/ 	.word	0xfffffffd
	.align		4
        /*0018*/ 	.word	0x00000000
	.align		4
        /*001c*/ 	.word	0xfffffffc


//--------------------- .nv.constant3             --------------------------
	.section	.nv.constant3,"a",@progbits
	.align	4
.nv.constant3:
	.type		constant_array,@object
	.size		constant_array,(.L_0 - constant_array)
constant_array:
	.zero		256
.L_0:


//--------------------- .text._Z18use_unified_memoryPfi --------------------------
	.section	.text._Z18use_unified_memoryPfi,"ax",@progbits
	.align	128
        .global         _Z18use_unified_memoryPfi
        .type           _Z18use_unified_memoryPfi,@function
        .size           _Z18use_unified_memoryPfi,(.L_x_4 - _Z18use_unified_memoryPfi)
        .other          _Z18use_unified_memoryPfi,@"STO_CUDA_ENTRY STV_DEFAULT"
_Z18use_unified_memoryPfi:
.text._Z18use_unified_memoryPfi:
[----:B------:R-:W-:Y:S01]  /*0000*/  LDC R1, c[0x0][0x37c] ;  /* 0x0000df00ff017b82 */ /* 0x000fe20000000800 */
[----:B------:R-:W0:Y:S07]  /*0010*/  S2R R0, SR_TID.X ;  /* 0x0000000000007919 */ /* 0x000e2e0000002100 */
[----:B------:R-:W0:Y:S01]  /*0020*/  S2UR UR4, SR_CTAID.X ;  /* 0x00000000000479c3 */ /* 0x000e220000002500 */
[----:B------:R-:W1:Y:S07]  /*0030*/  LDCU UR5, c[0x0][0x388] ;  /* 0x00007100ff0577ac */ /* 0x000e6e0008000800 */
[----:B------:R-:W0:Y:S02]  /*0040*/  LDC R5, c[0x0][0x360] ;  /* 0x0000d800ff057b82 */ /* 0x000e240000000800 */
[----:B0-----:R-:W-:-:S05]  /*0050*/  IMAD R5, R5, UR4, R0 ;  /* 0x0000000405057c24 */ /* 0x001fca000f8e0200 */
[----:B-1----:R-:W-:-:S13]  /*0060*/  ISETP.GE.AND P0, PT, R5, UR5, PT ;  /* 0x0000000505007c0c */ /* 0x002fda000bf06270 */
[----:B------:R-:W-:Y:S05]  /*0070*/  @P0 EXIT ;  /* 0x000000000000094d */ /* 0x000fea0003800000 */
[----:B------:R-:W0:Y:S01]  /*0080*/  LDC.64 R2, c[0x0][0x380] ;  /* 0x0000e000ff027b82 */ /* 0x000e220000000a00 */
[----:B------:R-:W1:Y:S01]  /*0090*/  LDCU.64 UR4, c[0x0][0x358] ;  /* 0x00006b00ff0477ac */ /* 0x000e620008000a00 */
[----:B0-----:R-:W-:-:S05]  /*00a0*/  IMAD.WIDE R2, R5, 0x4, R2 ;  /* 0x0000000405027825 */ /* 0x001fca00078e0202 */
[----:B-1----:R-:W2:Y:S02]  /*00b0*/  LDG.E R0, desc[UR4][R2.64] ;  /* 0x0000000402007981 */ /* 0x002ea4000c1e1900 */
[----:B--2---:R-:W-:-:S05]  /*00c0*/  FMUL R5, R0, 5 ;  /* 0x40a0000000057820 */ /* 0x004fca0000400000 */
[----:B------:R-:W-:Y:S01]  /*00d0*/  STG.E desc[UR4][R2.64], R5 ;  /* 0x0000000502007986 */ /* 0x000fe2000c101904 */
[----:B------:R-:W-:Y:S05]  /*00e0*/  EXIT ;  /* 0x000000000000794d */ /* 0x000fea0003800000 */
.L_x_0:
[----:B------:R-:W-:-:S00]  /*00f0*/  BRA `(.L_x_0) ;  /* 0xfffffffc00fc7947 */ /* 0x000fc0000383ffff */
[----:B------:R-:W-:-:S00]  /*0100*/  NOP ;  /* 0x0000000000007918 */ /* 0x000fc00000000000 */
[----:B------:R-:W-:-:S00]  /*0110*/  NOP ;  /* 0x0000000000007918 */ /* 0x000fc00000000000 */
[----:B------:R-:W-:-:S00]  /*0120*/  NOP ;  /* 0x0000000000007918 */ /* 0x000fc00000000000 */
[----:B------:R-:W-:-:S00]  /*0130*/  NOP ;  /* 0x0000000000007918 */ /* 0x000fc00000000000 */
[----:B------:R-:W-:-:S00]  /*0140*/  NOP ;  /* 0x0000000000007918 */ /* 0x000fc00000000000 */
[----:B------:R-:W-:-:S00]  /*0150*/  NOP ;  /* 0x0000000000007918 */ /* 0x000fc00000000000 */
[----:B------:R-:W-:-:S00]  /*0160*/  NOP ;  /* 0x0000000000007918 */ /* 0x000fc00000000000 */
[----:B------:R-:W-:-:S00]  /*0170*/  NOP ;  /* 0x0000000000007918 */ /* 0x000fc00000000000 */
.L_x_4:


//--------------------- .text._Z19use_constant_memoryPfi --------------------------
	.section	.text._Z19use_constant_memoryPfi,"ax",@progbits
	.align	128
        .global         _Z19use_constant_memoryPfi
        .type           _Z19use_constant_memoryPfi,@function
        .size           _Z19use_constant_memoryPfi,(.L_x_5 - _Z19use_constant_memoryPfi)
        .other          _Z19use_constant_memoryPfi,@"STO_CUDA_ENTRY STV_DEFAULT"
_Z19use_constant_memoryPfi:
.text._Z19use_constant_memoryPfi:
        /* <DEDUP_REMOVED lines=8> */
[----:B------:R-:W-:Y:S01]  /*0080*/  SHF.R.S32.HI R0, RZ, 0x1f, R5 ;  /* 0x0000001fff007819 */ /* 0x000fe20000011405 */
[----:B------:R-:W0:Y:S01]  /*0090*/  LDC.64 R2, c[0x0][0x380] ;  /* 0x0000e000ff027b82 */ /* 0x000e220000000a00 */
[----:B------:R-:W1:Y:S01]  /*00a0*/  LDCU.64 UR4, c[0x0][0x358] ;  /* 0x00006b00ff0477ac */ /* 0x000e620008000a00 */
[-C--:B------:R-:W-:Y:S02]  /*00b0*/  I2FP.F32.S32 R7, R5.reuse ;  /* 0x0000000500077245 */ /* 0x080fe40000201400 */
[----:B------:R-:W-:-:S04]  /*00c0*/  LEA.HI R0, R0, R5, RZ, 0x6 ;  /* 0x0000000500007211 */ /* 0x000fc800078f30ff */
[----:B------:R-:W-:-:S05]  /*00d0*/  LOP3.LUT R0, R0, 0xffffffc0, RZ, 0xc0, !PT ;  /* 0xffffffc000007812 */ /* 0x000fca00078ec0ff */
[----:B------:R-:W-:-:S04]  /*00e0*/  IMAD.IADD R0, R5, 0x1, -R0 ;  /* 0x0000000105007824 */ /* 0x000fc800078e0a00 */
[----:B------:R-:W-:-:S06]  /*00f0*/  IMAD.SHL.U32 R0, R0, 0x4, RZ ;  /* 0x0000000400007824 */ /* 0x000fcc00078e00ff */
[----:B------:R-:W2:Y:S01]  /*0100*/  LDC R0, c[0x3][R0] ;  /* 0x00c0000000007b82 */ /* 0x000ea20000000800 */
[----:B0-----:R-:W-:-:S04]  /*0110*/  IMAD.WIDE R2, R5, 0x4, R2 ;  /* 0x0000000405027825 */ /* 0x001fc800078e0202 */
[----:B--2---:R-:W-:-:S05]  /*0120*/  FADD R7, R0, R7 ;  /* 0x0000000700077221 */ /* 0x004fca0000000000 */
[----:B-1----:R-:W-:Y:S01]  /*0130*/  STG.E desc[UR4][R2.64], R7 ;  /* 0x0000000702007986 */ /* 0x002fe2000c101904 */
[----:B------:R-:W-:Y:S05]  /*0140*/  EXIT ;  /* 0x000000000000794d */ /* 0x000fea0003800000 */
.L_x_1:
        /* <DEDUP_REMOVED lines=11> */
.L_x_5:


//--------------------- .text._Z17use_shared_memoryPfS_i --------------------------
	.section	.text._Z17use_shared_memoryPfS_i,"ax",@progbits
	.align	128
        .global         _Z17use_shared_memoryPfS_i
        .type           _Z17use_shared_memoryPfS_i,@function
        .size           _Z17use_shared_memoryPfS_i,(.L_x_6 - _Z17use_shared_memoryPfS_i)
        .other          _Z17use_shared_memoryPfS_i,@"STO_CUDA_ENTRY STV_DEFAULT"
_Z17use_shared_memoryPfS_i:
.text._Z17use_shared_memoryPfS_i:
[----:B------:R-:W-:Y:S01]  /*0000*/  LDC R1, c[0x0][0x37c] ;  /* 0x0000df00ff017b82 */ /* 0x000fe20000000800 */
[----:B------:R-:W0:Y:S07]  /*0010*/  S2R R0, SR_TID.X ;  /* 0x0000000000007919 */ /* 0x000e2e0000002100 */
[----:B------:R-:W0:Y:S01]  /*0020*/  S2UR UR4, SR_CTAID.X ;  /* 0x00000000000479c3 */ /* 0x000e220000002500 */
[----:B------:R-:W1:Y:S01]  /*0030*/  LDCU UR5, c[0x0][0x390] ;  /* 0x00007200ff0577ac */ /* 0x000e620008000800 */
[----:B------:R-:W2:Y:S06]  /*0040*/  LDCU.64 UR6, c[0x0][0x358] ;  /* 0x00006b00ff0677ac */ /* 0x000eac0008000a00 */
[----:B------:R-:W0:Y:S02]  /*0050*/  LDC R5, c[0x0][0x360] ;  /* 0x0000d800ff057b82 */ /* 0x000e240000000800 */
[----:B0-----:R-:W-:-:S05]  /*0060*/  IMAD R5, R5, UR4, R0 ;  /* 0x0000000405057c24 */ /* 0x001fca000f8e0200 */
[----:B-1----:R-:W-:-:S13]  /*0070*/  ISETP.GE.AND P0, PT, R5, UR5, PT ;  /* 0x0000000505007c0c */ /* 0x002fda000bf06270 */
[----:B------:R-:W0:Y:S02]  /*0080*/  @!P0 LDC.64 R2, c[0x0][0x380] ;  /* 0x0000e000ff028b82 */ /* 0x000e240000000a00 */
[----:B0-----:R-:W-:-:S06]  /*0090*/  @!P0 IMAD.WIDE R2, R5, 0x4, R2 ;  /* 0x0000000405028825 */ /* 0x001fcc00078e0202 */
[----:B--2---:R-:W2:Y:S01]  /*00a0*/  @!P0 LDG.E R3, desc[UR6][R2.64] ;  /* 0x0000000602038981 */ /* 0x004ea2000c1e1900 */
[----:B------:R-:W0:Y:S01]  /*00b0*/  S2UR UR5, SR_CgaCtaId ;  /* 0x00000000000579c3 */ /* 0x000e220000008800 */
[----:B------:R-:W-:Y:S02]  /*00c0*/  UMOV UR4, 0x400 ;  /* 0x0000040000047882 */ /* 0x000fe40000000000 */
[----:B0-----:R-:W-:-:S06]  /*00d0*/  ULEA UR4, UR5, UR4, 0x18 ;  /* 0x0000000405047291 */ /* 0x001fcc000f8ec0ff */
[----:B------:R-:W-:-:S05]  /*00e0*/  LEA R0, R0, UR4, 0x2 ;  /* 0x0000000400007c11 */ /* 0x000fca000f8e10ff */
[----:B--2---:R-:W-:Y:S04]  /*00f0*/  @!P0 STS [R0], R3 ;  /* 0x0000000300008388 */ /* 0x004fe80000000800 */
[----:B------:R-:W-:Y:S01]  /*0100*/  @P0 STS [R0], RZ ;  /* 0x000000ff00000388 */ /* 0x000fe20000000800 */
[----:B------:R-:W-:Y:S06]  /*0110*/  BAR.SYNC.DEFER_BLOCKING 0x0 ;  /* 0x0000000000007b1d */ /* 0x000fec0000010000 */
[----:B------:R-:W0:Y:S02]  /*0120*/  LDS R4, [R0] ;  /* 0x0000000000047984 */ /* 0x000e240000000800 */
[----:B0-----:R-:W-:-:S05]  /*0130*/  FMUL R7, R4, 3 ;  /* 0x4040000004077820 */ /* 0x001fca0000400000 */
[----:B------:R0:W-:Y:S01]  /*0140*/  STS [R0], R7 ;  /* 0x0000000700007388 */ /* 0x0001e20000000800 */
[----:B------:R-:W-:Y:S06]  /*0150*/  BAR.SYNC.DEFER_BLOCKING 0x0 ;  /* 0x0000000000007b1d */ /* 0x000fec0000010000 */
[----:B------:R-:W-:Y:S05]  /*0160*/  @P0 EXIT ;  /* 0x000000000000094d */ /* 0x000fea0003800000 */
[----:B0-----:R-:W0:Y:S01]  /*0170*/  LDS R7, [R0] ;  /* 0x0000000000077984 */ /* 0x001e220000000800 */
[----:B------:R-:W1:Y:S02]  /*0180*/  LDC.64 R2, c[0x0][0x388] ;  /* 0x0000e200ff027b82 */ /* 0x000e640000000a00 */
[----:B-1----:R-:W-:-:S05]  /*0190*/  IMAD.WIDE R2, R5, 0x4, R2 ;  /* 0x0000000405027825 */ /* 0x002fca00078e0202 */
[----:B0-----:R-:W-:Y:S01]  /*01a0*/  STG.E desc[UR6][R2.64], R7 ;  /* 0x0000000702007986 */ /* 0x001fe2000c101906 */
[----:B------:R-:W-:Y:S05]  /*01b0*/  EXIT ;  /* 0x000000000000794d */ /* 0x000fea0003800000 */
.L_x_2:
        /* <DEDUP_REMOVED lines=12> */
.L_x_6:


//--------------------- .text._Z17use_global_memoryPfi --------------------------
	.section	.text._Z17use_global_memoryPfi,"ax",@progbits
	.align	128
        .global         _Z17use_global_memoryPfi
        .type           _Z17use_global_memoryPfi,@function
        .size           _Z17use_global_memoryPfi,(.L_x_7 - _Z17use_global_memoryPfi)
        .other          _Z17use_global_memoryPfi,@"STO_CUDA_ENTRY STV_DEFAULT"
_Z17use_global_memoryPfi:
.text._Z17use_global_memoryPfi:
        /* <DEDUP_REMOVED lines=12> */
[----:B--2---:R-:W-:-:S05]  /*00c0*/  FADD R5, R0, R0 ;  /* 0x0000000000057221 */ /* 0x004fca0000000000 */
[----:B------:R-:W-:Y:S01]  /*00d0*/  STG.E desc[UR4][R2.64], R5 ;  /* 0x0000000502007986 */ /* 0x000fe2000c101904 */
[----:B------:R-:W-:Y:S05]  /*00e0*/  EXIT ;  /* 0x000000000000794d */ /* 0x000fea0003800000 */
.L_x_3:
        /* <DEDUP_REMOVED lines=9> */
.L_x_7:


//--------------------- .nv.shared.reserved.0     --------------------------
	.section	.nv.shared.reserved.0,"aw",@nobits
	.weak		__nv_reservedSMEM_offset_0_alias
	.size		__nv_reservedSMEM_offset_0_alias, 0, 64
	.other		__nv_reservedSMEM_offset_0_alias,@"STO_CUDA_RESERVED_SHARED STV_DEFAULT"
__nv_reservedSMEM_offset_0_alias:
	.zero		0
	.zero		64


//--------------------- .nv.shared._Z17use_shared_memoryPfS_i --------------------------
	.section	.nv.shared._Z17use_shared_memoryPfS_i,"aw",@nobits
	.sectionflags	@""
	.align	4
.nv.shared._Z17use_shared_memoryPfS_i:
	.zero		2048


//--------------------- .nv.constant0._Z18use_unified_memoryPfi --------------------------
	.section	.nv.constant0._Z18use_unified_memoryPfi,"a",@progbits
	.sectionflags	@""
	.align	4
.nv.constant0._Z18use_unified_memoryPfi:
	.zero		908


//--------------------- .nv.constant0._Z19use_constant_memoryPfi --------------------------
	.section	.nv.constant0._Z19use_constant_memoryPfi,"a",@progbits
	.sectionflags	@""
	.align	4
.nv.constant0._Z19use_constant_memoryPfi:
	.zero		908


//--------------------- .nv.constant0._Z17use_shared_memoryPfS_i --------------------------
	.section	.nv.constant0._Z17use_shared_memoryPfS_i,"a",@progbits
	.sectionflags	@""
	.align	4
.nv.constant0._Z17use_shared_memoryPfS_i:
	.zero		916


//--------------------- .nv.constant0._Z17use_global_memoryPfi --------------------------
	.section	.nv.constant0._Z17use_global_memoryPfi,"a",@progbits
	.sectionflags	@""
	.align	4
.nv.constant0._Z17use_global_memoryPfi:
	.zero		908


//--------------------- SYMBOLS --------------------------

	.type		.nv.reservedSmem.offset0,@object
	.size		.nv.reservedSmem.offset0,0x4
	.type		.nv.reservedSmem.cap,@object
	.size		.nv.reservedSmem.cap,0x4
